//
// Generated by NVIDIA NVVM Compiler
//
// Compiler Build ID: CL-36424714
// Cuda compilation tools, release 13.0, V13.0.88
// Based on NVVM 20.0.0
//

.version 9.0
.target sm_100
.address_size 64

	// .globl	_Z17brightness_kernelPhiii

.visible .entry _Z17brightness_kernelPhiii(
	.param .u64 .ptr .align 1 _Z17brightness_kernelPhiii_param_0,
	.param .u32 _Z17brightness_kernelPhiii_param_1,
	.param .u32 _Z17brightness_kernelPhiii_param_2,
	.param .u32 _Z17brightness_kernelPhiii_param_3
)
{
	.reg .pred 	%p<4>;
	.reg .b32 	%r<28>;
	.reg .b64 	%rd<5>;

	ld.param.u64 	%rd1, [_Z17brightness_kernelPhiii_param_0];
	ld.param.u32 	%r3, [_Z17brightness_kernelPhiii_param_1];
	ld.param.u32 	%r5, [_Z17brightness_kernelPhiii_param_2];
	ld.param.u32 	%r4, [_Z17brightness_kernelPhiii_param_3];
	mov.u32 	%r7, %ctaid.x;
	mov.u32 	%r8, %ntid.x;
	mov.u32 	%r9, %tid.x;
	mad.lo.s32 	%r1, %r7, %r8, %r9;
	mov.u32 	%r10, %ctaid.y;
	mov.u32 	%r11, %ntid.y;
	mov.u32 	%r12, %tid.y;
	mad.lo.s32 	%r13, %r10, %r11, %r12;
	setp.ge.s32 	%p1, %r1, %r3;
	setp.ge.s32 	%p2, %r13, %r5;
	or.pred  	%p3, %p1, %p2;
	@%p3 bra 	$L__BB0_2;
	cvta.to.global.u64 	%rd2, %rd1;
	mad.lo.s32 	%r14, %r3, %r13, %r1;
	mul.lo.s32 	%r15, %r14, 3;
	cvt.s64.s32 	%rd3, %r15;
	add.s64 	%rd4, %rd2, %rd3;
	ld.global.u8 	%r16, [%rd4];
	add.s32 	%r17, %r4, %r16;
	max.s32 	%r18, %r17, 0;
	min.s32 	%r19, %r18, 255;
	st.global.u8 	[%rd4], %r19;
	ld.global.u8 	%r20, [%rd4+1];
	add.s32 	%r21, %r4, %r20;
	max.s32 	%r22, %r21, 0;
	min.s32 	%r23, %r22, 255;
	st.global.u8 	[%rd4+1], %r23;
	ld.global.u8 	%r24, [%rd4+2];
	add.s32 	%r25, %r4, %r24;
	max.s32 	%r26, %r25, 0;
	min.s32 	%r27, %r26, 255;
	st.global.u8 	[%rd4+2], %r27;
$L__BB0_2:
	ret;

}


// ===== COMPILED SASS (sm_100) =====

	.target	sm_100

	.elftype	@"ET_EXEC"


//--------------------- .note.nv.tkinfo           --------------------------
	.section	.note.nv.tkinfo,"",@"SHT_NOTE"
	.sectionflags	@"SHF_NOTE_NV_TKINFO"
	.tkinfo
        /*0018*/ 	.word	0x00000002
        /*0030*/ 	.string	""
        /*0030*/ 	.string	"ptxas"
        /*0030*/ 	.string	"Cuda compilation tools, release 13.0, V13.0.88"
        /*0030*/ 	.string	"Build cuda_13.0.r13.0/compiler.36424714_0"
        /*0030*/ 	.string	"-arch sm_100 -m 64 "



//--------------------- .note.nv.cuinfo           --------------------------
	.section	.note.nv.cuinfo,"",@"SHT_NOTE"
	.sectionflags	@"SHF_NOTE_NV_CUINFO"
        /*0018*/ 	.short	0x0002
        /*001a*/ 	.short	0x0064
        /*001c*/ 	.short	0x0082
	.zero		2


//--------------------- .nv.info                  --------------------------
	.section	.nv.info,"",@"SHT_CUDA_INFO"
	.align	4


	//----- nvinfo : EIATTR_REGCOUNT
	.align		4
        /*0000*/ 	.byte	0x04, 0x2f
        /*0002*/ 	.short	(.L_1 - .L_0)
	.align		4
.L_0:
        /*0004*/ 	.word	index@(_Z17brightness_kernelPhiii)
        /*0008*/ 	.word	0x0000000c


	//----- nvinfo : EIATTR_FRAME_SIZE
	.align		4
.L_1:
        /*000c*/ 	.byte	0x04, 0x11
        /*000e*/ 	.short	(.L_3 - .L_2)
	.align		4
.L_2:
        /*0010*/ 	.word	index@(_Z17brightness_kernelPhiii)
        /*0014*/ 	.word	0x00000000


	//----- nvinfo : EIATTR_MIN_STACK_SIZE
	.align		4
.L_3:
        /*0018*/ 	.byte	0x04, 0x12
        /*001a*/ 	.short	(.L_5 - .L_4)
	.align		4
.L_4:
        /*001c*/ 	.word	index@(_Z17brightness_kernelPhiii)
        /*0020*/ 	.word	0x00000000
.L_5:


//--------------------- .nv.compat                --------------------------
	.section	.nv.compat,"",@"SHT_CUDA_COMPAT_INFO"
	.align	4
        /*0000*/ 	.byte	0x02, 0x09, 0x00, 0x00, 0x02, 0x02, 0x01, 0x00, 0x02, 0x05, 0x05, 0x00, 0x03, 0x07, 0x01, 0x01
        /*0010*/ 	.byte	0x02, 0x03, 0x00, 0x00, 0x02, 0x06, 0x01, 0x00, 0x04, 0x0b, 0x08, 0x00, 0x09, 0x00, 0x00, 0x00
        /*0020*/ 	.byte	0x00, 0x00, 0x00, 0x00


//--------------------- .nv.info._Z17brightness_kernelPhiii --------------------------
	.section	.nv.info._Z17brightness_kernelPhiii,"",@"SHT_CUDA_INFO"
	.sectionflags	@""
	.align	4


	//----- nvinfo : EIATTR_CUDA_API_VERSION
	.align		4
        /*0000*/ 	.byte	0x04, 0x37
        /*0002*/ 	.short	(.L_7 - .L_6)
.L_6:
        /*0004*/ 	.word	0x00000082


	//----- nvinfo : EIATTR_KPARAM_INFO
	.align		4
.L_7:
        /*0008*/ 	.byte	0x04, 0x17
        /*000a*/ 	.short	(.L_9 - .L_8)
.L_8:
        /*000c*/ 	.word	0x00000000
        /*0010*/ 	.short	0x0003
        /*0012*/ 	.short	0x0010
        /*0014*/ 	.byte	0x00, 0xf0, 0x11, 0x00


	//----- nvinfo : EIATTR_KPARAM_INFO
	.align		4
.L_9:
        /*0018*/ 	.byte	0x04, 0x17
        /*001a*/ 	.short	(.L_11 - .L_10)
.L_10:
        /*001c*/ 	.word	0x00000000
        /*0020*/ 	.short	0x0002
        /*0022*/ 	.short	0x000c
        /*0024*/ 	.byte	0x00, 0xf0, 0x11, 0x00


	//----- nvinfo : EIATTR_KPARAM_INFO
	.align		4
.L_11:
        /*0028*/ 	.byte	0x04, 0x17
        /*002a*/ 	.short	(.L_13 - .L_12)
.L_12:
        /*002c*/ 	.word	0x00000000
        /*0030*/ 	.short	0x0001
        /*0032*/ 	.short	0x0008
        /*0034*/ 	.byte	0x00, 0xf0, 0x11, 0x00


	//----- nvinfo : EIATTR_KPARAM_INFO
	.align		4
.L_13:
        /*0038*/ 	.byte	0x04, 0x17
        /*003a*/ 	.short	(.L_15 - .L_14)
.L_14:
        /*003c*/ 	.word	0x00000000
        /*0040*/ 	.short	0x0000
        /*0042*/ 	.short	0x0000
        /*0044*/ 	.byte	0x00, 0xf5, 0x21, 0x00


	//----- nvinfo : EIATTR_SPARSE_MMA_MASK
	.align		4
.L_15:
        /*0048*/ 	.byte	0x03, 0x50
        /*004a*/ 	.short	0x0000


	//----- nvinfo : EIATTR_MAXREG_COUNT
	.align		4
        /*004c*/ 	.byte	0x03, 0x1b
        /*004e*/ 	.short	0x00ff


	//----- nvinfo : EIATTR_MERCURY_ISA_VERSION
	.align		4
        /*0050*/ 	.byte	0x03, 0x5f
        /*0052*/ 	.short	0x0101


	//----- nvinfo : EIATTR_VRC_CTA_INIT_COUNT
	.align		4
        /*0054*/ 	.byte	0x02, 0x4a
	.zero		1
	.zero		1


	//----- nvinfo : EIATTR_EXIT_INSTR_OFFSETS
	.align		4
        /*0058*/ 	.byte	0x04, 0x1c
        /*005a*/ 	.short	(.L_17 - .L_16)


	//   ....[0]....
.L_16:
        /*005c*/ 	.word	0x000000c0


	//   ....[1]....
        /*0060*/ 	.word	0x00000200


	//----- nvinfo : EIATTR_CBANK_PARAM_SIZE
	.align		4
.L_17:
        /*0064*/ 	.byte	0x03, 0x19
        /*0066*/ 	.short	0x0014


	//----- nvinfo : EIATTR_PARAM_CBANK
	.align		4
        /*0068*/ 	.byte	0x04, 0x0a
        /*006a*/ 	.short	(.L_19 - .L_18)
	.align		4
.L_18:
        /*006c*/ 	.word	index@(.nv.constant0._Z17brightness_kernelPhiii)
        /*0070*/ 	.short	0x0380
        /*0072*/ 	.short	0x0014


	//----- nvinfo : EIATTR_SW_WAR
	.align		4
.L_19:
        /*0074*/ 	.byte	0x04, 0x36
        /*0076*/ 	.short	(.L_21 - .L_20)
.L_20:
        /*0078*/ 	.word	0x00000008
.L_21:


//--------------------- .nv.callgraph             --------------------------
	.section	.nv.callgraph,"",@"SHT_CUDA_CALLGRAPH"
	.align	4
	.sectionentsize	8
	.align		4
        /*0000*/ 	.word	0x00000000
	.align		4
        /*0004*/ 	.word	0xffffffff
	.align		4
        /*0008*/ 	.word	0x00000000
	.align		4
        /*000c*/ 	.word	0xfffffffe
	.align		4
        /*0010*/ 	.word	0x00000000
	.align		4
        /*0014*/ 	.word	0xfffffffd
	.align		4
        /*0018*/ 	.word	0x00000000
	.align		4
        /*001c*/ 	.word	0xfffffffc


//--------------------- .text._Z17brightness_kernelPhiii --------------------------
	.section	.text._Z17brightness_kernelPhiii,"ax",@progbits
	.align	128
        .global         _Z17brightness_kernelPhiii
        .type           _Z17brightness_kernelPhiii,@function
        .size           _Z17brightness_kernelPhiii,(.L_x_1 - _Z17brightness_kernelPhiii)
        .other          _Z17brightness_kernelPhiii,@"STO_CUDA_ENTRY STV_DEFAULT"
_Z17brightness_kernelPhiii:
.text._Z17brightness_kernelPhiii:
[----:B------:R-:W-:Y:S01]  /*0000*/  LDC R1, c[0x0][0x37c] ;  /* 0x0000df00ff017b82 */ /* 0x000fe20000000800 */
[----:B------:R-:W0:Y:S07]  /*0010*/  S2R R2, SR_TID.Y ;  /* 0x0000000000027919 */ /* 0x000e2e0000002200 */
[----:B------:R-:W1:Y:S01]  /*0020*/  LDC R0, c[0x0][0x360] ;  /* 0x0000d800ff007b82 */ /* 0x000e620000000800 */
[----:B------:R-:W2:Y:S01]  /*0030*/  LDCU.64 UR6, c[0x0][0x388] ;  /* 0x00007100ff0677ac */ /* 0x000ea20008000a00 */
[----:B------:R-:W1:Y:S06]  /*0040*/  S2R R5, SR_TID.X ;  /* 0x0000000000057919 */ /* 0x000e6c0000002100 */
[----:B------:R-:W0:Y:S08]  /*0050*/  S2UR UR5, SR_CTAID.Y ;  /* 0x00000000000579c3 */ /* 0x000e300000002600 */
[----:B------:R-:W0:Y:S08]  /*0060*/  LDC R3, c[0x0][0x364] ;  /* 0x0000d900ff037b82 */ /* 0x000e300000000800 */
[----:B------:R-:W1:Y:S01]  /*0070*/  S2UR UR4, SR_CTAID.X ;  /* 0x00000000000479c3 */ /* 0x000e620000002500 */
[----:B0-----:R-:W-:-:S05]  /*0080*/  IMAD R3, R3, UR5, R2 ;  /* 0x0000000503037c24 */ /* 0x001fca000f8e0202 */
[----:B--2---:R-:W-:Y:S01]  /*0090*/  ISETP.GE.AND P0, PT, R3, UR7, PT ;  /* 0x0000000703007c0c */ /* 0x004fe2000bf06270 */
[----:B-1----:R-:W-:-:S05]  /*00a0*/  IMAD R0, R0, UR4, R5 ;  /* 0x0000000400007c24 */ /* 0x002fca000f8e0205 */
[----:B------:R-:W-:-:S13]  /*00b0*/  ISETP.GE.OR P0, PT, R0, UR6, P0 ;  /* 0x0000000600007c0c */ /* 0x000fda0008706670 */
[----:B------:R-:W-:Y:S05]  /*00c0*/  @P0 EXIT ;  /* 0x000000000000094d */ /* 0x000fea0003800000 */
[----:B------:R-:W0:Y:S01]  /*00d0*/  LDCU.64 UR8, c[0x0][0x380] ;  /* 0x00007000ff0877ac */ /* 0x000e220008000a00 */
[----:B------:R-:W-:Y:S01]  /*00e0*/  IMAD R0, R3, UR6, R0 ;  /* 0x0000000603007c24 */ /* 0x000fe2000f8e0200 */
[----:B------:R-:W1:Y:S03]  /*00f0*/  LDCU.64 UR4, c[0x0][0x358] ;  /* 0x00006b00ff0477ac */ /* 0x000e660008000a00 */
[----:B------:R-:W-:Y:S01]  /*0100*/  IMAD R0, R0, 0x3, RZ ;  /* 0x0000000300007824 */ /* 0x000fe200078e02ff */
[----:B------:R-:W2:Y:S04]  /*0110*/  LDCU UR7, c[0x0][0x390] ;  /* 0x00007200ff0777ac */ /* 0x000ea80008000800 */
[----:B0-----:R-:W-:-:S04]  /*0120*/  IADD3 R2, P0, PT, R0, UR8, RZ ;  /* 0x0000000800027c10 */ /* 0x001fc8000ff1e0ff */
[----:B------:R-:W-:-:S05]  /*0130*/  LEA.HI.X.SX32 R3, R0, UR9, 0x1, P0 ;  /* 0x0000000900037c11 */ /* 0x000fca00080f0eff */
[----:B-1----:R-:W2:Y:S04]  /*0140*/  LDG.E.U8 R0, desc[UR4][R2.64] ;  /* 0x0000000402007981 */ /* 0x002ea8000c1e1100 */
[----:B------:R-:W3:Y:S04]  /*0150*/  LDG.E.U8 R4, desc[UR4][R2.64+0x1] ;  /* 0x0000010402047981 */ /* 0x000ee8000c1e1100 */
[----:B------:R-:W4:Y:S01]  /*0160*/  LDG.E.U8 R5, desc[UR4][R2.64+0x2] ;  /* 0x0000020402057981 */ /* 0x000f22000c1e1100 */
[----:B--2---:R-:W-:Y:S02]  /*0170*/  VIADDMNMX R0, R0, UR7, RZ, !PT ;  /* 0x0000000700007c46 */ /* 0x004fe4000f8001ff */
[----:B---3--:R-:W-:-:S02]  /*0180*/  VIADDMNMX R4, R4, UR7, RZ, !PT ;  /* 0x0000000704047c46 */ /* 0x008fc4000f8001ff */
[----:B----4-:R-:W-:Y:S02]  /*0190*/  VIADDMNMX R6, R5, UR7, RZ, !PT ;  /* 0x0000000705067c46 */ /* 0x010fe4000f8001ff */
[----:B------:R-:W-:Y:S02]  /*01a0*/  VIMNMX R5, PT, PT, R0, 0xff, PT ;  /* 0x000000ff00057848 */ /* 0x000fe40003fe0100 */
[----:B------:R-:W-:Y:S02]  /*01b0*/  VIMNMX R7, PT, PT, R4, 0xff, PT ;  /* 0x000000ff04077848 */ /* 0x000fe40003fe0100 */
[----:B------:R-:W-:Y:S01]  /*01c0*/  VIMNMX R9, PT, PT, R6, 0xff, PT ;  /* 0x000000ff06097848 */ /* 0x000fe20003fe0100 */
[----:B------:R-:W-:Y:S04]  /*01d0*/  STG.E.U8 desc[UR4][R2.64], R5 ;  /* 0x0000000502007986 */ /* 0x000fe8000c101104 */
[----:B------:R-:W-:Y:S04]  /*01e0*/  STG.E.U8 desc[UR4][R2.64+0x1], R7 ;  /* 0x0000010702007986 */ /* 0x000fe8000c101104 */
[----:B------:R-:W-:Y:S01]  /*01f0*/  STG.E.U8 desc[UR4][R2.64+0x2], R9 ;  /* 0x0000020902007986 */ /* 0x000fe2000c101104 */
[----:B------:R-:W-:Y:S05]  /*0200*/  EXIT ;  /* 0x000000000000794d */ /* 0x000fea0003800000 */
.L_x_0:
[----:B------:R-:W-:-:S00]  /*0210*/  BRA `(.L_x_0) ;  /* 0xfffffffc00fc7947 */ /* 0x000fc0000383ffff */
[----:B------:R-:W-:-:S00]  /*0220*/  NOP ;  /* 0x0000000000007918 */ /* 0x000fc00000000000 */
        /* <DEDUP_REMOVED lines=13> */
.L_x_1:


//--------------------- .nv.shared.reserved.0     --------------------------
	.section	.nv.shared.reserved.0,"aw",@nobits
	.weak		__nv_reservedSMEM_offset_0_alias
	.size		__nv_reservedSMEM_offset_0_alias, 0, 64
	.other		__nv_reservedSMEM_offset_0_alias,@"STO_CUDA_RESERVED_SHARED STV_DEFAULT"
__nv_reservedSMEM_offset_0_alias:
	.zero		0
	.zero		64


//--------------------- .nv.constant0._Z17brightness_kernelPhiii --------------------------
	.section	.nv.constant0._Z17brightness_kernelPhiii,"a",@progbits
	.sectionflags	@""
	.align	4
.nv.constant0._Z17brightness_kernelPhiii:
	.zero		916


//--------------------- SYMBOLS --------------------------

	.type		.nv.reservedSmem.offset0,@object
	.size		.nv.reservedSmem.offset0,0x4
